	.headerflags	@"EF_CUDA_TEXMODE_UNIFIED EF_CUDA_64BIT_ADDRESS EF_CUDA_ACCELERATORS EF_CUDA_SM90 EF_CUDA_VIRTUAL_SM(EF_CUDA_SM90)"
	.elftype	@"ET_EXEC"


//--------------------- .nv.info                  --------------------------
	.section	.nv.info,"",@"SHT_CUDA_INFO"
	.align	4


	//----- nvinfo : EIATTR_REGCOUNT
	.align		4
        /*0000*/ 	.byte	0x04, 0x2f
        /*0002*/ 	.short	(.L_1 - .L_0)
	.align		4
.L_0:
        /*0004*/ 	.word	index@(triton_poi_fused_convolution_relu_56)
        /*0008*/ 	.word	0x0000000c


	//----- nvinfo : EIATTR_MIN_STACK_SIZE
	.align		4
.L_1:
        /*000c*/ 	.byte	0x04, 0x12
        /*000e*/ 	.short	(.L_3 - .L_2)
	.align		4
.L_2:
        /*0010*/ 	.word	index@(triton_poi_fused_convolution_relu_56)
        /*0014*/ 	.word	0x00000000


	//----- nvinfo : EIATTR_FRAME_SIZE
	.align		4
.L_3:
        /*0018*/ 	.byte	0x04, 0x11
        /*001a*/ 	.short	(.L_5 - .L_4)
	.align		4
.L_4:
        /*001c*/ 	.word	index@(triton_poi_fused_convolution_relu_56)
        /*0020*/ 	.word	0x00000000


	//----- nvinfo : EIATTR_MIN_STACK_SIZE
	.align		4
.L_5:
        /*0024*/ 	.byte	0x04, 0x12
        /*0026*/ 	.short	(.L_7 - .L_6)
	.align		4
.L_6:
        /*0028*/ 	.word	index@(triton_poi_fused_convolution_relu_56)
        /*002c*/ 	.word	0x00000000
.L_7:


//--------------------- .nv.info.triton_poi_fused_convolution_relu_56 --------------------------
	.section	.nv.info.triton_poi_fused_convolution_relu_56,"",@"SHT_CUDA_INFO"
	.sectionflags	@""
	.align	4


	//----- nvinfo : EIATTR_CUDA_API_VERSION
	.align		4
        /*0000*/ 	.byte	0x04, 0x37
        /*0002*/ 	.short	(.L_9 - .L_8)
.L_8:
        /*0004*/ 	.word	0x0000007c


	//----- nvinfo : EIATTR_KPARAM_INFO
	.align		4
.L_9:
        /*0008*/ 	.byte	0x04, 0x17
        /*000a*/ 	.short	(.L_11 - .L_10)
.L_10:
        /*000c*/ 	.word	0x00000000
        /*0010*/ 	.short	0x0002
        /*0012*/ 	.short	0x0010
        /*0014*/ 	.byte	0x00, 0xf0, 0x11, 0x00


	//----- nvinfo : EIATTR_KPARAM_INFO
	.align		4
.L_11:
        /*0018*/ 	.byte	0x04, 0x17
        /*001a*/ 	.short	(.L_13 - .L_12)
.L_12:
        /*001c*/ 	.word	0x00000000
        /*0020*/ 	.short	0x0001
        /*0022*/ 	.short	0x0008
        /*0024*/ 	.byte	0x00, 0xf4, 0x21, 0x00


	//----- nvinfo : EIATTR_KPARAM_INFO
	.align		4
.L_13:
        /*0028*/ 	.byte	0x04, 0x17
        /*002a*/ 	.short	(.L_15 - .L_14)
.L_14:
        /*002c*/ 	.word	0x00000000
        /*0030*/ 	.short	0x0000
        /*0032*/ 	.short	0x0000
        /*0034*/ 	.byte	0x00, 0xf4, 0x21, 0x00


	//----- nvinfo : EIATTR_SPARSE_MMA_MASK
	.align		4
.L_15:
        /*0038*/ 	.byte	0x03, 0x50
        /*003a*/ 	.short	0x0000


	//----- nvinfo : EIATTR_MAXREG_COUNT
	.align		4
        /*003c*/ 	.byte	0x03, 0x1b
        /*003e*/ 	.short	0x00ff


	//----- nvinfo : EIATTR_EXIT_INSTR_OFFSETS
	.align		4
        /*0040*/ 	.byte	0x04, 0x1c
        /*0042*/ 	.short	(.L_17 - .L_16)


	//   ....[0]....
.L_16:
        /*0044*/ 	.word	0x00000210


	//----- nvinfo : EIATTR_REQNTID
	.align		4
.L_17:
        /*0048*/ 	.byte	0x04, 0x10
        /*004a*/ 	.short	(.L_19 - .L_18)
.L_18:
        /*004c*/ 	.word	0x00000080
        /*0050*/ 	.word	0x00000001
        /*0054*/ 	.word	0x00000001


	//----- nvinfo : EIATTR_CBANK_PARAM_SIZE
	.align		4
.L_19:
        /*0058*/ 	.byte	0x03, 0x19
        /*005a*/ 	.short	0x0014


	//----- nvinfo : EIATTR_PARAM_CBANK
	.align		4
        /*005c*/ 	.byte	0x04, 0x0a
        /*005e*/ 	.short	(.L_21 - .L_20)
	.align		4
.L_20:
        /*0060*/ 	.word	index@(.nv.constant0.triton_poi_fused_convolution_relu_56)
        /*0064*/ 	.short	0x0210
        /*0066*/ 	.short	0x0014


	//----- nvinfo : EIATTR_SW_WAR
	.align		4
.L_21:
        /*0068*/ 	.byte	0x04, 0x36
        /*006a*/ 	.short	(.L_23 - .L_22)
.L_22:
        /*006c*/ 	.word	0x00000008
.L_23:


//--------------------- .nv.callgraph             --------------------------
	.section	.nv.callgraph,"",@"SHT_CUDA_CALLGRAPH"
	.align	4
	.sectionentsize	8
	.align		4
        /*0000*/ 	.word	0x00000000
	.align		4
        /*0004*/ 	.word	0xffffffff
	.align		4
        /*0008*/ 	.word	0x00000000
	.align		4
        /*000c*/ 	.word	0xfffffffe
	.align		4
        /*0010*/ 	.word	0x00000000
	.align		4
        /*0014*/ 	.word	0xfffffffd
	.align		4
        /*0018*/ 	.word	0x00000000
	.align		4
        /*001c*/ 	.word	0xfffffffc


//--------------------- .text.triton_poi_fused_convolution_relu_56 --------------------------
	.section	.text.triton_poi_fused_convolution_relu_56,"ax",@progbits
	.align	128
        .global         triton_poi_fused_convolution_relu_56
        .type           triton_poi_fused_convolution_relu_56,@function
        .size           triton_poi_fused_convolution_relu_56,(.L_x_1 - triton_poi_fused_convolution_relu_56)
        .other          triton_poi_fused_convolution_relu_56,@"STO_CUDA_ENTRY STV_DEFAULT"
triton_poi_fused_convolution_relu_56:
.text.triton_poi_fused_convolution_relu_56:
[----:B------:R-:W-:Y:S01]  /*0000*/  LDC R1, c[0x0][0x28] ;  /* 0x00000a00ff017b82 */ /* 0x000fe20000000800 */
[----:B------:R-:W1:Y:S07]  /*0010*/  S2R R0, SR_TID.X ;  /* 0x0000000000007919 */ /* 0x000e6e0000002100 */
[----:B------:R-:W2:Y:S01]  /*0020*/  LDC.64 R8, c[0x0][0x218] ;  /* 0x00008600ff087b82 */ /* 0x000ea20000000a00 */
[----:B------:R-:W-:Y:S01]  /*0030*/  ULDC.64 UR4, c[0x0][0x208] ;  /* 0x0000820000047ab9 */ /* 0x000fe20000000a00 */
[----:B------:R-:W3:Y:S06]  /*0040*/  S2R R5, SR_CTAID.X ;  /* 0x0000000000057919 */ /* 0x000eec0000002500 */
[----:B------:R-:W4:Y:S01]  /*0050*/  LDC.64 R2, c[0x0][0x210] ;  /* 0x00008400ff027b82 */ /* 0x000f220000000a00 */
[----:B-1----:R-:W-:Y:S01]  /*0060*/  IMAD.SHL.U32 R0, R0, 0x4, RZ ;  /* 0x0000000400007824 */ /* 0x002fe200078e00ff */
[----:B---3--:R-:W-:-:S04]  /*0070*/  SHF.R.S32.HI R4, RZ, 0x16, R5 ;  /* 0x00000016ff047819 */ /* 0x008fc80000011405 */
[----:B------:R-:W-:Y:S02]  /*0080*/  LOP3.LUT R0, R0, 0x1fc, RZ, 0xc0, !PT ;  /* 0x000001fc00007812 */ /* 0x000fe400078ec0ff */
[----:B------:R-:W-:-:S03]  /*0090*/  SGXT R4, R4, 0x1 ;  /* 0x000000010404781a */ /* 0x000fc60000000200 */
[----:B------:R-:W-:-:S04]  /*00a0*/  IMAD R5, R5, 0x200, R0 ;  /* 0x0000020005057824 */ /* 0x000fc800078e0200 */
[----:B----4-:R-:W-:Y:S01]  /*00b0*/  IMAD.WIDE R2, R5, 0x4, R2 ;  /* 0x0000000405027825 */ /* 0x010fe200078e0202 */
[----:B------:R-:W-:-:S04]  /*00c0*/  LEA.HI R4, R4, R5, RZ, 0x8 ;  /* 0x0000000504047211 */ /* 0x000fc800078f40ff */
[----:B------:R-:W-:-:S04]  /*00d0*/  SHF.R.S32.HI R4, RZ, 0x8, R4 ;  /* 0x00000008ff047819 */ /* 0x000fc80000011404 */
[----:B------:R-:W-:-:S04]  /*00e0*/  LEA.HI R0, R4, R4, RZ, 0x6 ;  /* 0x0000000404007211 */ /* 0x000fc800078f30ff */
[----:B------:R-:W-:-:S05]  /*00f0*/  LOP3.LUT R7, R0, 0xffffffc0, RZ, 0xc0, !PT ;  /* 0xffffffc000077812 */ /* 0x000fca00078ec0ff */
[----:B------:R-:W-:-:S04]  /*0100*/  IMAD.IADD R7, R4, 0x1, -R7 ;  /* 0x0000000104077824 */ /* 0x000fc800078e0a07 */
[----:B--2---:R-:W-:Y:S02]  /*0110*/  IMAD.WIDE R8, R7, 0x4, R8 ;  /* 0x0000000407087825 */ /* 0x004fe400078e0208 */
[----:B------:R-:W2:Y:S04]  /*0120*/  LDG.E.128 R4, desc[UR4][R2.64] ;  /* 0x0000000402047981 */ /* 0x000ea8000c1e1d00 */
[----:B------:R-:W2:Y:S02]  /*0130*/  LDG.E.EL R8, desc[UR4][R8.64] ;  /* 0x0000000408087981 */ /* 0x000ea4000c2e1900 */
[CC--:B--2---:R-:W-:Y:S01]  /*0140*/  FSETP.GEU.AND P2, PT, R5.reuse, -R8.reuse, PT ;  /* 0x800000080500720b */ /* 0x0c4fe20003f4e000 */
[--C-:B------:R-:W-:Y:S01]  /*0150*/  FADD R5, R5, R8.reuse ;  /* 0x0000000805057221 */ /* 0x100fe20000000000 */
[CC--:B------:R-:W-:Y:S01]  /*0160*/  FSETP.GEU.AND P1, PT, R6.reuse, -R8.reuse, PT ;  /* 0x800000080600720b */ /* 0x0c0fe20003f2e000 */
[--C-:B------:R-:W-:Y:S01]  /*0170*/  FADD R6, R6, R8.reuse ;  /* 0x0000000806067221 */ /* 0x100fe20000000000 */
[CC--:B------:R-:W-:Y:S01]  /*0180*/  FSETP.GEU.AND P0, PT, R7.reuse, -R8.reuse, PT ;  /* 0x800000080700720b */ /* 0x0c0fe20003f0e000 */
[--C-:B------:R-:W-:Y:S01]  /*0190*/  FADD R7, R7, R8.reuse ;  /* 0x0000000807077221 */ /* 0x100fe20000000000 */
[C---:B------:R-:W-:Y:S01]  /*01a0*/  FADD R0, R4.reuse, R8 ;  /* 0x0000000804007221 */ /* 0x040fe20000000000 */
[----:B------:R-:W-:-:S02]  /*01b0*/  FSETP.GEU.AND P3, PT, R4, -R8, PT ;  /* 0x800000080400720b */ /* 0x000fc40003f6e000 */
[----:B------:R-:W-:Y:S02]  /*01c0*/  SEL R5, R5, RZ, P2 ;  /* 0x000000ff05057207 */ /* 0x000fe40001000000 */
[----:B------:R-:W-:Y:S02]  /*01d0*/  SEL R6, R6, RZ, P1 ;  /* 0x000000ff06067207 */ /* 0x000fe40000800000 */
[----:B------:R-:W-:Y:S02]  /*01e0*/  SEL R7, R7, RZ, P0 ;  /* 0x000000ff07077207 */ /* 0x000fe40000000000 */
[----:B------:R-:W-:-:S05]  /*01f0*/  SEL R4, R0, RZ, P3 ;  /* 0x000000ff00047207 */ /* 0x000fca0001800000 */
[----:B------:R-:W-:Y:S01]  /*0200*/  STG.E.128 desc[UR4][R2.64], R4 ;  /* 0x0000000402007986 */ /* 0x000fe2000c101d04 */
[----:B------:R-:W-:Y:S05]  /*0210*/  EXIT ;  /* 0x000000000000794d */ /* 0x000fea0003800000 */
.L_x_0:
[----:B------:R-:W-:-:S00]  /*0220*/  BRA `(.L_x_0) ;  /* 0xfffffffc00fc7947 */ /* 0x000fc0000383ffff */
[----:B------:R-:W-:-:S00]  /*0230*/  NOP ;  /* 0x0000000000007918 */ /* 0x000fc00000000000 */
        /* <DEDUP_REMOVED lines=12> */
.L_x_1:


//--------------------- .nv.constant0.triton_poi_fused_convolution_relu_56 --------------------------
	.section	.nv.constant0.triton_poi_fused_convolution_relu_56,"a",@progbits
	.sectionflags	@""
	.align	4
.nv.constant0.triton_poi_fused_convolution_relu_56:
	.zero		548
